	.headerflags	@"EF_CUDA_TEXMODE_UNIFIED EF_CUDA_64BIT_ADDRESS EF_CUDA_ACCELERATORS EF_CUDA_SM90 EF_CUDA_VIRTUAL_SM(EF_CUDA_SM90)"
	.elftype	@"ET_EXEC"


//--------------------- .nv.info                  --------------------------
	.section	.nv.info,"",@"SHT_CUDA_INFO"
	.align	4


	//----- nvinfo : EIATTR_REGCOUNT
	.align		4
        /*0000*/ 	.byte	0x04, 0x2f
        /*0002*/ 	.short	(.L_3 - .L_2)
	.align		4
.L_2:
        /*0004*/ 	.word	index@(triton_poi_fused__native_batch_norm_legit_no_training_relu_64)
        /*0008*/ 	.word	0x00000012


	//----- nvinfo : EIATTR_MIN_STACK_SIZE
	.align		4
.L_3:
        /*000c*/ 	.byte	0x04, 0x12
        /*000e*/ 	.short	(.L_5 - .L_4)
	.align		4
.L_4:
        /*0010*/ 	.word	index@(triton_poi_fused__native_batch_norm_legit_no_training_relu_64)
        /*0014*/ 	.word	0x00000000


	//----- nvinfo : EIATTR_FRAME_SIZE
	.align		4
.L_5:
        /*0018*/ 	.byte	0x04, 0x11
        /*001a*/ 	.short	(.L_7 - .L_6)
	.align		4
.L_6:
        /*001c*/ 	.word	index@(triton_poi_fused__native_batch_norm_legit_no_training_relu_64)
        /*0020*/ 	.word	0x00000000


	//----- nvinfo : EIATTR_MIN_STACK_SIZE
	.align		4
.L_7:
        /*0024*/ 	.byte	0x04, 0x12
        /*0026*/ 	.short	(.L_9 - .L_8)
	.align		4
.L_8:
        /*0028*/ 	.word	index@(triton_poi_fused__native_batch_norm_legit_no_training_relu_64)
        /*002c*/ 	.word	0x00000000
.L_9:


//--------------------- .nv.info.triton_poi_fused__native_batch_norm_legit_no_training_relu_64 --------------------------
	.section	.nv.info.triton_poi_fused__native_batch_norm_legit_no_training_relu_64,"",@"SHT_CUDA_INFO"
	.sectionflags	@""
	.align	4


	//----- nvinfo : EIATTR_CUDA_API_VERSION
	.align		4
        /*0000*/ 	.byte	0x04, 0x37
        /*0002*/ 	.short	(.L_11 - .L_10)
.L_10:
        /*0004*/ 	.word	0x0000007c


	//----- nvinfo : EIATTR_KPARAM_INFO
	.align		4
.L_11:
        /*0008*/ 	.byte	0x04, 0x17
        /*000a*/ 	.short	(.L_13 - .L_12)
.L_12:
        /*000c*/ 	.word	0x00000000
        /*0010*/ 	.short	0x0006
        /*0012*/ 	.short	0x0030
        /*0014*/ 	.byte	0x00, 0xf0, 0x11, 0x00


	//----- nvinfo : EIATTR_KPARAM_INFO
	.align		4
.L_13:
        /*0018*/ 	.byte	0x04, 0x17
        /*001a*/ 	.short	(.L_15 - .L_14)
.L_14:
        /*001c*/ 	.word	0x00000000
        /*0020*/ 	.short	0x0005
        /*0022*/ 	.short	0x0028
        /*0024*/ 	.byte	0x00, 0xf4, 0x21, 0x00


	//----- nvinfo : EIATTR_KPARAM_INFO
	.align		4
.L_15:
        /*0028*/ 	.byte	0x04, 0x17
        /*002a*/ 	.short	(.L_17 - .L_16)
.L_16:
        /*002c*/ 	.word	0x00000000
        /*0030*/ 	.short	0x0004
        /*0032*/ 	.short	0x0020
        /*0034*/ 	.byte	0x00, 0xf4, 0x21, 0x00


	//----- nvinfo : EIATTR_KPARAM_INFO
	.align		4
.L_17:
        /*0038*/ 	.byte	0x04, 0x17
        /*003a*/ 	.short	(.L_19 - .L_18)
.L_18:
        /*003c*/ 	.word	0x00000000
        /*0040*/ 	.short	0x0003
        /*0042*/ 	.short	0x0018
        /*0044*/ 	.byte	0x00, 0xf4, 0x21, 0x00


	//----- nvinfo : EIATTR_KPARAM_INFO
	.align		4
.L_19:
        /*0048*/ 	.byte	0x04, 0x17
        /*004a*/ 	.short	(.L_21 - .L_20)
.L_20:
        /*004c*/ 	.word	0x00000000
        /*0050*/ 	.short	0x0002
        /*0052*/ 	.short	0x0010
        /*0054*/ 	.byte	0x00, 0xf4, 0x21, 0x00


	//----- nvinfo : EIATTR_KPARAM_INFO
	.align		4
.L_21:
        /*0058*/ 	.byte	0x04, 0x17
        /*005a*/ 	.short	(.L_23 - .L_22)
.L_22:
        /*005c*/ 	.word	0x00000000
        /*0060*/ 	.short	0x0001
        /*0062*/ 	.short	0x0008
        /*0064*/ 	.byte	0x00, 0xf4, 0x21, 0x00


	//----- nvinfo : EIATTR_KPARAM_INFO
	.align		4
.L_23:
        /*0068*/ 	.byte	0x04, 0x17
        /*006a*/ 	.short	(.L_25 - .L_24)
.L_24:
        /*006c*/ 	.word	0x00000000
        /*0070*/ 	.short	0x0000
        /*0072*/ 	.short	0x0000
        /*0074*/ 	.byte	0x00, 0xf4, 0x21, 0x00


	//----- nvinfo : EIATTR_SPARSE_MMA_MASK
	.align		4
.L_25:
        /*0078*/ 	.byte	0x03, 0x50
        /*007a*/ 	.short	0x0000


	//----- nvinfo : EIATTR_MAXREG_COUNT
	.align		4
        /*007c*/ 	.byte	0x03, 0x1b
        /*007e*/ 	.short	0x00ff


	//----- nvinfo : EIATTR_EXIT_INSTR_OFFSETS
	.align		4
        /*0080*/ 	.byte	0x04, 0x1c
        /*0082*/ 	.short	(.L_27 - .L_26)


	//   ....[0]....
.L_26:
        /*0084*/ 	.word	0x000002f0


	//   ....[1]....
        /*0088*/ 	.word	0x00000310


	//----- nvinfo : EIATTR_REQNTID
	.align		4
.L_27:
        /*008c*/ 	.byte	0x04, 0x10
        /*008e*/ 	.short	(.L_29 - .L_28)
.L_28:
        /*0090*/ 	.word	0x00000080
        /*0094*/ 	.word	0x00000001
        /*0098*/ 	.word	0x00000001


	//----- nvinfo : EIATTR_CBANK_PARAM_SIZE
	.align		4
.L_29:
        /*009c*/ 	.byte	0x03, 0x19
        /*009e*/ 	.short	0x0034


	//----- nvinfo : EIATTR_PARAM_CBANK
	.align		4
        /*00a0*/ 	.byte	0x04, 0x0a
        /*00a2*/ 	.short	(.L_31 - .L_30)
	.align		4
.L_30:
        /*00a4*/ 	.word	index@(.nv.constant0.triton_poi_fused__native_batch_norm_legit_no_training_relu_64)
        /*00a8*/ 	.short	0x0210
        /*00aa*/ 	.short	0x0034


	//----- nvinfo : EIATTR_SW_WAR
	.align		4
.L_31:
        /*00ac*/ 	.byte	0x04, 0x36
        /*00ae*/ 	.short	(.L_33 - .L_32)
.L_32:
        /*00b0*/ 	.word	0x00000008
.L_33:


//--------------------- .nv.callgraph             --------------------------
	.section	.nv.callgraph,"",@"SHT_CUDA_CALLGRAPH"
	.align	4
	.sectionentsize	8
	.align		4
        /*0000*/ 	.word	0x00000000
	.align		4
        /*0004*/ 	.word	0xffffffff
	.align		4
        /*0008*/ 	.word	0x00000000
	.align		4
        /*000c*/ 	.word	0xfffffffe
	.align		4
        /*0010*/ 	.word	0x00000000
	.align		4
        /*0014*/ 	.word	0xfffffffd
	.align		4
        /*0018*/ 	.word	0x00000000
	.align		4
        /*001c*/ 	.word	0xfffffffc


//--------------------- .nv.constant4             --------------------------
	.section	.nv.constant4,"a",@progbits
	.align	8
	.align		8
.nv.constant4:
        /*0000*/ 	.dword	_$_str
	.align		8
        /*0008*/ 	.dword	_$_str_$_2


//--------------------- .text.triton_poi_fused__native_batch_norm_legit_no_training_relu_64 --------------------------
	.section	.text.triton_poi_fused__native_batch_norm_legit_no_training_relu_64,"ax",@progbits
	.align	128
        .global         triton_poi_fused__native_batch_norm_legit_no_training_relu_64
        .type           triton_poi_fused__native_batch_norm_legit_no_training_relu_64,@function
        .size           triton_poi_fused__native_batch_norm_legit_no_training_relu_64,(.L_x_1 - triton_poi_fused__native_batch_norm_legit_no_training_relu_64)
        .other          triton_poi_fused__native_batch_norm_legit_no_training_relu_64,@"STO_CUDA_ENTRY STV_DEFAULT"
triton_poi_fused__native_batch_norm_legit_no_training_relu_64:
.text.triton_poi_fused__native_batch_norm_legit_no_training_relu_64:
[----:B------:R-:W0:Y:S01]  /*0000*/  LDC R1, c[0x0][0x28] ;  /* 0x00000a00ff017b82 */ /* 0x000e220000000800 */
[----:B------:R-:W1:Y:S07]  /*0010*/  S2R R0, SR_TID.X ;  /* 0x0000000000007919 */ /* 0x000e6e0000002100 */
[----:B------:R-:W2:Y:S01]  /*0020*/  LDC.64 R8, c[0x0][0x220] ;  /* 0x00008800ff087b82 */ /* 0x000ea20000000a00 */
[----:B------:R-:W-:Y:S01]  /*0030*/  HFMA2.MMA R14, -RZ, RZ, 0, 0 ;  /* 0x00000000ff0e7435 */ /* 0x000fe200000001ff */
[----:B------:R-:W-:Y:S01]  /*0040*/  ULDC.64 UR4, c[0x0][0x208] ;  /* 0x0000820000047ab9 */ /* 0x000fe20000000a00 */
[----:B------:R-:W3:Y:S05]  /*0050*/  S2R R3, SR_CTAID.X ;  /* 0x0000000000037919 */ /* 0x000eea0000002500 */
[----:B------:R-:W4:Y:S08]  /*0060*/  LDC.64 R4, c[0x0][0x210] ;  /* 0x00008400ff047b82 */ /* 0x000f300000000a00 */
[----:B------:R-:W5:Y:S08]  /*0070*/  LDC.64 R6, c[0x0][0x218] ;  /* 0x00008600ff067b82 */ /* 0x000f700000000a00 */
[----:B------:R-:W5:Y:S01]  /*0080*/  LDC.64 R10, c[0x0][0x228] ;  /* 0x00008a00ff0a7b82 */ /* 0x000f620000000a00 */
[----:B-1----:R-:W-:-:S07]  /*0090*/  LOP3.LUT R0, R0, 0x7f, RZ, 0xc0, !PT ;  /* 0x0000007f00007812 */ /* 0x002fce00078ec0ff */
[----:B------:R-:W1:Y:S01]  /*00a0*/  LDC.64 R12, c[0x0][0x230] ;  /* 0x00008c00ff0c7b82 */ /* 0x000e620000000a00 */
[----:B---3--:R-:W-:-:S04]  /*00b0*/  LEA R0, R3, R0, 0x7 ;  /* 0x0000000003007211 */ /* 0x008fc800078e38ff */
[C---:B------:R-:W-:Y:S01]  /*00c0*/  ISETP.GE.AND P0, PT, R0.reuse, 0xb00, PT ;  /* 0x00000b000000780c */ /* 0x040fe20003f06270 */
[----:B------:R-:W-:-:S05]  /*00d0*/  IMAD.HI R2, R0, 0x2e8ba2e9, RZ ;  /* 0x2e8ba2e900027827 */ /* 0x000fca00078e02ff */
[----:B------:R-:W-:-:S04]  /*00e0*/  SHF.R.U32.HI R3, RZ, 0x1f, R2 ;  /* 0x0000001fff037819 */ /* 0x000fc80000011602 */
[----:B------:R-:W-:-:S05]  /*00f0*/  LEA.HI.SX32 R3, R2, R3, 0x1b ;  /* 0x0000000302037211 */ /* 0x000fca00078fdaff */
[----:B------:R-:W-:-:S04]  /*0100*/  IMAD R15, R3, -0xb0, R0 ;  /* 0xffffff50030f7824 */ /* 0x000fc800078e0200 */
[----:B--2---:R-:W-:-:S05]  /*0110*/  IMAD.WIDE R8, R15, 0x4, R8 ;  /* 0x000000040f087825 */ /* 0x004fca00078e0208 */
[----:B------:R2:W3:Y:S01]  /*0120*/  @!P0 LDG.E.EL R14, desc[UR4][R8.64] ;  /* 0x00000004080e8981 */ /* 0x0004e2000c2e1900 */
[----:B------:R-:W-:Y:S01]  /*0130*/  CS2R R2, SRZ ;  /* 0x0000000000027805 */ /* 0x000fe2000001ff00 */
[----:B----4-:R-:W-:-:S04]  /*0140*/  IMAD.WIDE R4, R0, 0x4, R4 ;  /* 0x0000000400047825 */ /* 0x010fc800078e0204 */
[C---:B-----5:R-:W-:Y:S01]  /*0150*/  IMAD.WIDE R6, R15.reuse, 0x4, R6 ;  /* 0x000000040f067825 */ /* 0x060fe200078e0206 */
[----:B------:R4:W5:Y:S03]  /*0160*/  @!P0 LDG.E R2, desc[UR4][R4.64] ;  /* 0x0000000404028981 */ /* 0x000966000c1e1900 */
[C---:B0-2---:R-:W-:Y:S01]  /*0170*/  IMAD.WIDE R8, R15.reuse, 0x4, R10 ;  /* 0x000000040f087825 */ /* 0x045fe200078e020a */
[----:B------:R0:W5:Y:S03]  /*0180*/  @!P0 LDG.E.EL R3, desc[UR4][R6.64] ;  /* 0x0000000406038981 */ /* 0x000166000c2e1900 */
[----:B-1----:R-:W-:Y:S01]  /*0190*/  IMAD.WIDE R10, R15, 0x4, R12 ;  /* 0x000000040f0a7825 */ /* 0x002fe200078e020c */
[----:B------:R-:W-:Y:S01]  /*01a0*/  CS2R R12, SRZ ;  /* 0x00000000000c7805 */ /* 0x000fe2000001ff00 */
[----:B----4-:R-:W1:Y:S05]  /*01b0*/  LDC.64 R4, c[0x0][0x238] ;  /* 0x00008e00ff047b82 */ /* 0x010e6a0000000a00 */
[----:B------:R-:W2:Y:S04]  /*01c0*/  @!P0 LDG.E.EL R12, desc[UR4][R8.64] ;  /* 0x00000004080c8981 */ /* 0x000ea8000c2e1900 */
[----:B------:R-:W2:Y:S01]  /*01d0*/  @!P0 LDG.E.EL R13, desc[UR4][R10.64] ;  /* 0x000000040a0d8981 */ /* 0x000ea2000c2e1900 */
[----:B0-----:R-:W-:Y:S01]  /*01e0*/  MOV R6, 0x3e800000 ;  /* 0x3e80000000067802 */ /* 0x001fe20000000f00 */
[----:B---3--:R-:W-:-:S04]  /*01f0*/  FADD R14, R14, 0.0010000000474974513054 ;  /* 0x3a83126f0e0e7421 */ /* 0x008fc80000000000 */
[----:B------:R-:W0:Y:S01]  /*0200*/  MUFU.SQRT R15, R14 ;  /* 0x0000000e000f7308 */ /* 0x000e220000002000 */
[----:B-----5:R-:W-:Y:S01]  /*0210*/  FADD R2, -R3, R2 ;  /* 0x0000000203027221 */ /* 0x020fe20000000100 */
[C---:B0-----:R-:W-:Y:S02]  /*0220*/  FSETP.GT.AND P1, PT, R15.reuse, 8.50705917302346158658e+37, PT ;  /* 0x7e8000000f00780b */ /* 0x041fe40003f24000 */
[----:B------:R-:W-:Y:S02]  /*0230*/  FSETP.GEU.AND P2, PT, R15, 1.175494350822287508e-38, PT ;  /* 0x008000000f00780b */ /* 0x000fe40003f4e000 */
[----:B------:R-:W-:-:S09]  /*0240*/  FSEL R6, R6, 1, P1 ;  /* 0x3f80000006067808 */ /* 0x000fd20000800000 */
[----:B------:R-:W-:Y:S02]  /*0250*/  @P1 FMUL R15, R15, 0.25 ;  /* 0x3e8000000f0f1820 */ /* 0x000fe40000400000 */
[----:B------:R-:W-:Y:S02]  /*0260*/  @!P2 FMUL R6, R6, 16777216 ;  /* 0x4b8000000606a820 */ /* 0x000fe40000400000 */
[----:B------:R-:W-:-:S06]  /*0270*/  @!P2 FMUL R15, R15, 16777216 ;  /* 0x4b8000000f0fa820 */ /* 0x000fcc0000400000 */
[----:B------:R-:W0:Y:S02]  /*0280*/  MUFU.RCP R15, R15 ;  /* 0x0000000f000f7308 */ /* 0x000e240000001000 */
[----:B0-----:R-:W-:-:S04]  /*0290*/  FMUL R3, R15, R6 ;  /* 0x000000060f037220 */ /* 0x001fc80000400000 */
[----:B------:R-:W-:-:S04]  /*02a0*/  FMUL R2, R2, R3 ;  /* 0x0000000302027220 */ /* 0x000fc80000400000 */
[----:B--2---:R-:W-:Y:S01]  /*02b0*/  FFMA R12, R2, R12, R13 ;  /* 0x0000000c020c7223 */ /* 0x004fe2000000000d */
[----:B-1----:R-:W-:-:S04]  /*02c0*/  IMAD.WIDE R2, R0, 0x4, R4 ;  /* 0x0000000400027825 */ /* 0x002fc800078e0204 */
[----:B------:R-:W-:-:S04]  /*02d0*/  FSETP.GEU.AND P1, PT, R12, RZ, PT ;  /* 0x000000ff0c00720b */ /* 0x000fc80003f2e000 */
[----:B------:R-:W-:Y:S01]  /*02e0*/  FSEL R5, R12, RZ, P1 ;  /* 0x000000ff0c057208 */ /* 0x000fe20000800000 */
[----:B------:R-:W-:Y:S08]  /*02f0*/  @P0 EXIT ;  /* 0x000000000000094d */ /* 0x000ff00003800000 */
[----:B------:R-:W-:Y:S01]  /*0300*/  STG.E desc[UR4][R2.64], R5 ;  /* 0x0000000502007986 */ /* 0x000fe2000c101904 */
[----:B------:R-:W-:Y:S05]  /*0310*/  EXIT ;  /* 0x000000000000794d */ /* 0x000fea0003800000 */
.L_x_0:
[----:B------:R-:W-:-:S00]  /*0320*/  BRA `(.L_x_0) ;  /* 0xfffffffc00fc7947 */ /* 0x000fc0000383ffff */
[----:B------:R-:W-:-:S00]  /*0330*/  NOP ;  /* 0x0000000000007918 */ /* 0x000fc00000000000 */
        /* <DEDUP_REMOVED lines=12> */
.L_x_1:


//--------------------- .nv.global.init           --------------------------
	.section	.nv.global.init,"aw",@progbits
.nv.global.init:
	.type		_$_str,@object
	.size		_$_str,(_$_str_$_2 - _$_str)
_$_str:
        /*0000*/ 	.byte	0x5f, 0x5f, 0x43, 0x55, 0x44, 0x41, 0x5f, 0x46, 0x54, 0x5a, 0x00
	.type		_$_str_$_2,@object
	.size		_$_str_$_2,(.L_1 - _$_str_$_2)
_$_str_$_2:
        /*000b*/ 	.byte	0x5f, 0x5f, 0x43, 0x55, 0x44, 0x41, 0x5f, 0x50, 0x52, 0x45, 0x43, 0x5f, 0x53, 0x51, 0x52, 0x54
        /*001b*/ 	.byte	0x00
.L_1:


//--------------------- .nv.constant0.triton_poi_fused__native_batch_norm_legit_no_training_relu_64 --------------------------
	.section	.nv.constant0.triton_poi_fused__native_batch_norm_legit_no_training_relu_64,"a",@progbits
	.sectionflags	@""
	.align	4
.nv.constant0.triton_poi_fused__native_batch_norm_legit_no_training_relu_64:
	.zero		580
